//
// Generated by NVIDIA NVVM Compiler
//
// Compiler Build ID: CL-36424714
// Cuda compilation tools, release 13.0, V13.0.88
// Based on NVVM 20.0.0
//

.version 9.0
.target sm_100
.address_size 64

	// .globl	_Z7scatterPKfPKiPf

.visible .entry _Z7scatterPKfPKiPf(
	.param .u64 .ptr .align 1 _Z7scatterPKfPKiPf_param_0,
	.param .u64 .ptr .align 1 _Z7scatterPKfPKiPf_param_1,
	.param .u64 .ptr .align 1 _Z7scatterPKfPKiPf_param_2
)
{
	.reg .pred 	%p<3>;
	.reg .b32 	%r<11>;
	.reg .b32 	%f<2>;
	.reg .b64 	%rd<13>;

	ld.param.u64 	%rd1, [_Z7scatterPKfPKiPf_param_0];
	ld.param.u64 	%rd2, [_Z7scatterPKfPKiPf_param_1];
	ld.param.u64 	%rd3, [_Z7scatterPKfPKiPf_param_2];
	mov.u32 	%r3, %ctaid.x;
	mov.u32 	%r4, %ntid.x;
	mov.u32 	%r5, %tid.x;
	mad.lo.s32 	%r1, %r3, %r4, %r5;
	setp.gt.s32 	%p1, %r1, 6143;
	@%p1 bra 	$L__BB0_3;
	cvta.to.global.u64 	%rd4, %rd2;
	mul.wide.s32 	%rd5, %r1, 4;
	add.s64 	%rd6, %rd4, %rd5;
	ld.global.nc.u32 	%r2, [%rd6];
	setp.gt.u32 	%p2, %r2, 767;
	@%p2 bra 	$L__BB0_3;
	mul.hi.s32 	%r6, %r1, 715827883;
	shr.u32 	%r7, %r6, 31;
	shr.u32 	%r8, %r6, 7;
	add.s32 	%r9, %r8, %r7;
	mad.lo.s32 	%r10, %r9, 768, %r2;
	cvta.to.global.u64 	%rd7, %rd1;
	add.s64 	%rd9, %rd7, %rd5;
	ld.global.nc.f32 	%f1, [%rd9];
	cvta.to.global.u64 	%rd10, %rd3;
	mul.wide.s32 	%rd11, %r10, 4;
	add.s64 	%rd12, %rd10, %rd11;
	st.global.f32 	[%rd12], %f1;
$L__BB0_3:
	ret;

}


// ===== COMPILED SASS (sm_100) =====

	.target	sm_100

	.elftype	@"ET_EXEC"


//--------------------- .note.nv.tkinfo           --------------------------
	.section	.note.nv.tkinfo,"",@"SHT_NOTE"
	.sectionflags	@"SHF_NOTE_NV_TKINFO"
	.tkinfo
        /*0018*/ 	.word	0x00000002
        /*0030*/ 	.string	""
        /*0030*/ 	.string	"ptxas"
        /*0030*/ 	.string	"Cuda compilation tools, release 13.0, V13.0.88"
        /*0030*/ 	.string	"Build cuda_13.0.r13.0/compiler.36424714_0"
        /*0030*/ 	.string	"-arch sm_100 -m 64 "



//--------------------- .note.nv.cuinfo           --------------------------
	.section	.note.nv.cuinfo,"",@"SHT_NOTE"
	.sectionflags	@"SHF_NOTE_NV_CUINFO"
        /*0018*/ 	.short	0x0002
        /*001a*/ 	.short	0x0064
        /*001c*/ 	.short	0x0082
	.zero		2


//--------------------- .nv.info                  --------------------------
	.section	.nv.info,"",@"SHT_CUDA_INFO"
	.align	4


	//----- nvinfo : EIATTR_REGCOUNT
	.align		4
        /*0000*/ 	.byte	0x04, 0x2f
        /*0002*/ 	.short	(.L_1 - .L_0)
	.align		4
.L_0:
        /*0004*/ 	.word	index@(_Z7scatterPKfPKiPf)
        /*0008*/ 	.word	0x0000000a


	//----- nvinfo : EIATTR_FRAME_SIZE
	.align		4
.L_1:
        /*000c*/ 	.byte	0x04, 0x11
        /*000e*/ 	.short	(.L_3 - .L_2)
	.align		4
.L_2:
        /*0010*/ 	.word	index@(_Z7scatterPKfPKiPf)
        /*0014*/ 	.word	0x00000000


	//----- nvinfo : EIATTR_MIN_STACK_SIZE
	.align		4
.L_3:
        /*0018*/ 	.byte	0x04, 0x12
        /*001a*/ 	.short	(.L_5 - .L_4)
	.align		4
.L_4:
        /*001c*/ 	.word	index@(_Z7scatterPKfPKiPf)
        /*0020*/ 	.word	0x00000000
.L_5:


//--------------------- .nv.compat                --------------------------
	.section	.nv.compat,"",@"SHT_CUDA_COMPAT_INFO"
	.align	4
        /*0000*/ 	.byte	0x02, 0x09, 0x00, 0x00, 0x02, 0x02, 0x01, 0x00, 0x02, 0x05, 0x05, 0x00, 0x03, 0x07, 0x01, 0x01
        /*0010*/ 	.byte	0x02, 0x03, 0x00, 0x00, 0x02, 0x06, 0x01, 0x00, 0x04, 0x0b, 0x08, 0x00, 0x09, 0x00, 0x00, 0x00
        /*0020*/ 	.byte	0x00, 0x00, 0x00, 0x00


//--------------------- .nv.info._Z7scatterPKfPKiPf --------------------------
	.section	.nv.info._Z7scatterPKfPKiPf,"",@"SHT_CUDA_INFO"
	.sectionflags	@""
	.align	4


	//----- nvinfo : EIATTR_CUDA_API_VERSION
	.align		4
        /*0000*/ 	.byte	0x04, 0x37
        /*0002*/ 	.short	(.L_7 - .L_6)
.L_6:
        /*0004*/ 	.word	0x00000082


	//----- nvinfo : EIATTR_KPARAM_INFO
	.align		4
.L_7:
        /*0008*/ 	.byte	0x04, 0x17
        /*000a*/ 	.short	(.L_9 - .L_8)
.L_8:
        /*000c*/ 	.word	0x00000000
        /*0010*/ 	.short	0x0002
        /*0012*/ 	.short	0x0010
        /*0014*/ 	.byte	0x00, 0xf5, 0x21, 0x00


	//----- nvinfo : EIATTR_KPARAM_INFO
	.align		4
.L_9:
        /*0018*/ 	.byte	0x04, 0x17
        /*001a*/ 	.short	(.L_11 - .L_10)
.L_10:
        /*001c*/ 	.word	0x00000000
        /*0020*/ 	.short	0x0001
        /*0022*/ 	.short	0x0008
        /*0024*/ 	.byte	0x00, 0xf5, 0x21, 0x00


	//----- nvinfo : EIATTR_KPARAM_INFO
	.align		4
.L_11:
        /*0028*/ 	.byte	0x04, 0x17
        /*002a*/ 	.short	(.L_13 - .L_12)
.L_12:
        /*002c*/ 	.word	0x00000000
        /*0030*/ 	.short	0x0000
        /*0032*/ 	.short	0x0000
        /*0034*/ 	.byte	0x00, 0xf5, 0x21, 0x00


	//----- nvinfo : EIATTR_SPARSE_MMA_MASK
	.align		4
.L_13:
        /*0038*/ 	.byte	0x03, 0x50
        /*003a*/ 	.short	0x0000


	//----- nvinfo : EIATTR_MAXREG_COUNT
	.align		4
        /*003c*/ 	.byte	0x03, 0x1b
        /*003e*/ 	.short	0x00ff


	//----- nvinfo : EIATTR_MERCURY_ISA_VERSION
	.align		4
        /*0040*/ 	.byte	0x03, 0x5f
        /*0042*/ 	.short	0x0101


	//----- nvinfo : EIATTR_VRC_CTA_INIT_COUNT
	.align		4
        /*0044*/ 	.byte	0x02, 0x4a
	.zero		1
	.zero		1


	//----- nvinfo : EIATTR_EXIT_INSTR_OFFSETS
	.align		4
        /*0048*/ 	.byte	0x04, 0x1c
        /*004a*/ 	.short	(.L_15 - .L_14)


	//   ....[0]....
.L_14:
        /*004c*/ 	.word	0x00000060


	//   ....[1]....
        /*0050*/ 	.word	0x000000c0


	//   ....[2]....
        /*0054*/ 	.word	0x00000170


	//----- nvinfo : EIATTR_CBANK_PARAM_SIZE
	.align		4
.L_15:
        /*0058*/ 	.byte	0x03, 0x19
        /*005a*/ 	.short	0x0018


	//----- nvinfo : EIATTR_PARAM_CBANK
	.align		4
        /*005c*/ 	.byte	0x04, 0x0a
        /*005e*/ 	.short	(.L_17 - .L_16)
	.align		4
.L_16:
        /*0060*/ 	.word	index@(.nv.constant0._Z7scatterPKfPKiPf)
        /*0064*/ 	.short	0x0380
        /*0066*/ 	.short	0x0018


	//----- nvinfo : EIATTR_SW_WAR
	.align		4
.L_17:
        /*0068*/ 	.byte	0x04, 0x36
        /*006a*/ 	.short	(.L_19 - .L_18)
.L_18:
        /*006c*/ 	.word	0x00000008
.L_19:


//--------------------- .nv.callgraph             --------------------------
	.section	.nv.callgraph,"",@"SHT_CUDA_CALLGRAPH"
	.align	4
	.sectionentsize	8
	.align		4
        /*0000*/ 	.word	0x00000000
	.align		4
        /*0004*/ 	.word	0xffffffff
	.align		4
        /*0008*/ 	.word	0x00000000
	.align		4
        /*000c*/ 	.word	0xfffffffe
	.align		4
        /*0010*/ 	.word	0x00000000
	.align		4
        /*0014*/ 	.word	0xfffffffd
	.align		4
        /*0018*/ 	.word	0x00000000
	.align		4
        /*001c*/ 	.word	0xfffffffc


//--------------------- .text._Z7scatterPKfPKiPf  --------------------------
	.section	.text._Z7scatterPKfPKiPf,"ax",@progbits
	.align	128
        .global         _Z7scatterPKfPKiPf
        .type           _Z7scatterPKfPKiPf,@function
        .size           _Z7scatterPKfPKiPf,(.L_x_1 - _Z7scatterPKfPKiPf)
        .other          _Z7scatterPKfPKiPf,@"STO_CUDA_ENTRY STV_DEFAULT"
_Z7scatterPKfPKiPf:
.text._Z7scatterPKfPKiPf:
[----:B------:R-:W-:Y:S01]  /*0000*/  LDC R1, c[0x0][0x37c] ;  /* 0x0000df00ff017b82 */ /* 0x000fe20000000800 */
[----:B------:R-:W0:Y:S07]  /*0010*/  S2R R0, SR_TID.X ;  /* 0x0000000000007919 */ /* 0x000e2e0000002100 */
[----:B------:R-:W0:Y:S08]  /*0020*/  S2UR UR4, SR_CTAID.X ;  /* 0x00000000000479c3 */ /* 0x000e300000002500 */
[----:B------:R-:W0:Y:S02]  /*0030*/  LDC R7, c[0x0][0x360] ;  /* 0x0000d800ff077b82 */ /* 0x000e240000000800 */
[----:B0-----:R-:W-:-:S05]  /*0040*/  IMAD R7, R7, UR4, R0 ;  /* 0x0000000407077c24 */ /* 0x001fca000f8e0200 */
[----:B------:R-:W-:-:S13]  /*0050*/  ISETP.GT.AND P0, PT, R7, 0x17ff, PT ;  /* 0x000017ff0700780c */ /* 0x000fda0003f04270 */
[----:B------:R-:W-:Y:S05]  /*0060*/  @P0 EXIT ;  /* 0x000000000000094d */ /* 0x000fea0003800000 */
[----:B------:R-:W0:Y:S01]  /*0070*/  LDC.64 R2, c[0x0][0x388] ;  /* 0x0000e200ff027b82 */ /* 0x000e220000000a00 */
[----:B------:R-:W1:Y:S01]  /*0080*/  LDCU.64 UR4, c[0x0][0x358] ;  /* 0x00006b00ff0477ac */ /* 0x000e620008000a00 */
[----:B0-----:R-:W-:-:S05]  /*0090*/  IMAD.WIDE R2, R7, 0x4, R2 ;  /* 0x0000000407027825 */ /* 0x001fca00078e0202 */
[----:B-1----:R-:W2:Y:S02]  /*00a0*/  LDG.E.CONSTANT R0, desc[UR4][R2.64] ;  /* 0x0000000402007981 */ /* 0x002ea4000c1e9900 */
[----:B--2---:R-:W-:-:S13]  /*00b0*/  ISETP.GT.U32.AND P0, PT, R0, 0x2ff, PT ;  /* 0x000002ff0000780c */ /* 0x004fda0003f04070 */
[----:B------:R-:W-:Y:S05]  /*00c0*/  @P0 EXIT ;  /* 0x000000000000094d */ /* 0x000fea0003800000 */
[----:B------:R-:W0:Y:S08]  /*00d0*/  LDC.64 R2, c[0x0][0x380] ;  /* 0x0000e000ff027b82 */ /* 0x000e300000000a00 */
[----:B------:R-:W1:Y:S01]  /*00e0*/  LDC.64 R4, c[0x0][0x390] ;  /* 0x0000e400ff047b82 */ /* 0x000e620000000a00 */
[----:B0-----:R-:W-:-:S06]  /*00f0*/  IMAD.WIDE R2, R7, 0x4, R2 ;  /* 0x0000000407027825 */ /* 0x001fcc00078e0202 */
[----:B------:R-:W2:Y:S01]  /*0100*/  LDG.E.CONSTANT R3, desc[UR4][R2.64] ;  /* 0x0000000402037981 */ /* 0x000ea2000c1e9900 */
[----:B------:R-:W-:-:S05]  /*0110*/  IMAD.HI R7, R7, 0x2aaaaaab, RZ ;  /* 0x2aaaaaab07077827 */ /* 0x000fca00078e02ff */
[----:B------:R-:W-:-:S04]  /*0120*/  SHF.R.U32.HI R6, RZ, 0x1f, R7 ;  /* 0x0000001fff067819 */ /* 0x000fc80000011607 */
[----:B------:R-:W-:-:S05]  /*0130*/  LEA.HI R7, R7, R6, RZ, 0x19 ;  /* 0x0000000607077211 */ /* 0x000fca00078fc8ff */
[----:B------:R-:W-:-:S04]  /*0140*/  IMAD R7, R7, 0x300, R0 ;  /* 0x0000030007077824 */ /* 0x000fc800078e0200 */
[----:B-1----:R-:W-:-:S05]  /*0150*/  IMAD.WIDE R4, R7, 0x4, R4 ;  /* 0x0000000407047825 */ /* 0x002fca00078e0204 */
[----:B--2---:R-:W-:Y:S01]  /*0160*/  STG.E desc[UR4][R4.64], R3 ;  /* 0x0000000304007986 */ /* 0x004fe2000c101904 */
[----:B------:R-:W-:Y:S05]  /*0170*/  EXIT ;  /* 0x000000000000794d */ /* 0x000fea0003800000 */
.L_x_0:
[----:B------:R-:W-:-:S00]  /*0180*/  BRA `(.L_x_0) ;  /* 0xfffffffc00fc7947 */ /* 0x000fc0000383ffff */
[----:B------:R-:W-:-:S00]  /*0190*/  NOP ;  /* 0x0000000000007918 */ /* 0x000fc00000000000 */
        /* <DEDUP_REMOVED lines=14> */
.L_x_1:


//--------------------- .nv.shared.reserved.0     --------------------------
	.section	.nv.shared.reserved.0,"aw",@nobits
	.weak		__nv_reservedSMEM_offset_0_alias
	.size		__nv_reservedSMEM_offset_0_alias, 0, 64
	.other		__nv_reservedSMEM_offset_0_alias,@"STO_CUDA_RESERVED_SHARED STV_DEFAULT"
__nv_reservedSMEM_offset_0_alias:
	.zero		0
	.zero		64


//--------------------- .nv.constant0._Z7scatterPKfPKiPf --------------------------
	.section	.nv.constant0._Z7scatterPKfPKiPf,"a",@progbits
	.sectionflags	@""
	.align	4
.nv.constant0._Z7scatterPKfPKiPf:
	.zero		920


//--------------------- SYMBOLS --------------------------

	.type		.nv.reservedSmem.offset0,@object
	.size		.nv.reservedSmem.offset0,0x4
